//
// Generated by NVIDIA NVVM Compiler
//
// Compiler Build ID: CL-36424714
// Cuda compilation tools, release 13.0, V13.0.88
// Based on NVVM 20.0.0
//

.version 9.0
.target sm_100
.address_size 64

	// .globl	_Z15noBankConflictsPf
// _ZZ15noBankConflictsPfE5sdata has been demoted
// _ZZ13bankConflictsPfE5sdata has been demoted
// _ZZ22transposeWithConflictsPfS_iE4tile has been demoted
// _ZZ25transposeWithoutConflictsPfS_iE4tile has been demoted
// _ZZ14diagonalAccessPfE5sdata has been demoted
// _ZZ19properAccessPatternPfE5sdata has been demoted

.visible .entry _Z15noBankConflictsPf(
	.param .u64 .ptr .align 1 _Z15noBankConflictsPf_param_0
)
{
	.reg .b32 	%r<6>;
	.reg .b32 	%f<3>;
	.reg .b64 	%rd<5>;
	// demoted variable
	.shared .align 4 .b8 _ZZ15noBankConflictsPfE5sdata[128];
	ld.param.u64 	%rd1, [_Z15noBankConflictsPf_param_0];
	cvta.to.global.u64 	%rd2, %rd1;
	mov.u32 	%r1, %tid.x;
	shl.b32 	%r2, %r1, 1;
	cvt.rn.f32.u32 	%f1, %r2;
	shl.b32 	%r3, %r1, 2;
	mov.u32 	%r4, _ZZ15noBankConflictsPfE5sdata;
	add.s32 	%r5, %r4, %r3;
	st.shared.f32 	[%r5], %f1;
	bar.sync 	0;
	ld.shared.f32 	%f2, [%r5];
	mul.wide.u32 	%rd3, %r1, 4;
	add.s64 	%rd4, %rd2, %rd3;
	st.global.f32 	[%rd4], %f2;
	ret;

}
	// .globl	_Z15broadcastAccessPf
.visible .entry _Z15broadcastAccessPf(
	.param .u64 .ptr .align 1 _Z15broadcastAccessPf_param_0
)
{
	.reg .b32 	%r<3>;
	.reg .b64 	%rd<5>;

	ld.param.u64 	%rd1, [_Z15broadcastAccessPf_param_0];
	mov.u32 	%r1, %tid.x;
	cvta.to.global.u64 	%rd2, %rd1;
	bar.sync 	0;
	mul.wide.u32 	%rd3, %r1, 4;
	add.s64 	%rd4, %rd2, %rd3;
	mov.b32 	%r2, 1109917696;
	st.global.u32 	[%rd4], %r2;
	ret;

}
	// .globl	_Z13bankConflictsPf
.visible .entry _Z13bankConflictsPf(
	.param .u64 .ptr .align 1 _Z13bankConflictsPf_param_0
)
{
	.reg .pred 	%p<3>;
	.reg .b32 	%r<6>;
	.reg .b32 	%f<3>;
	.reg .b64 	%rd<5>;
	// demoted variable
	.shared .align 4 .b8 _ZZ13bankConflictsPfE5sdata[512];
	ld.param.u64 	%rd1, [_Z13bankConflictsPf_param_0];
	mov.u32 	%r1, %tid.x;
	setp.gt.u32 	%p1, %r1, 3;
	shl.b32 	%r3, %r1, 7;
	mov.u32 	%r4, _ZZ13bankConflictsPfE5sdata;
	add.s32 	%r2, %r4, %r3;
	@%p1 bra 	$L__BB2_2;
	mul.lo.s32 	%r5, %r1, 10;
	cvt.rn.f32.u32 	%f1, %r5;
	st.shared.f32 	[%r2], %f1;
$L__BB2_2:
	setp.gt.u32 	%p2, %r1, 3;
	bar.sync 	0;
	@%p2 bra 	$L__BB2_4;
	ld.shared.f32 	%f2, [%r2];
	cvta.to.global.u64 	%rd2, %rd1;
	mul.wide.u32 	%rd3, %r1, 4;
	add.s64 	%rd4, %rd2, %rd3;
	st.global.f32 	[%rd4], %f2;
$L__BB2_4:
	ret;

}
	// .globl	_Z22transposeWithConflictsPfS_i
.visible .entry _Z22transposeWithConflictsPfS_i(
	.param .u64 .ptr .align 1 _Z22transposeWithConflictsPfS_i_param_0,
	.param .u64 .ptr .align 1 _Z22transposeWithConflictsPfS_i_param_1,
	.param .u32 _Z22transposeWithConflictsPfS_i_param_2
)
{
	.reg .pred 	%p<3>;
	.reg .b32 	%r<28>;
	.reg .b32 	%f<3>;
	.reg .b64 	%rd<9>;
	// demoted variable
	.shared .align 4 .b8 _ZZ22transposeWithConflictsPfS_iE4tile[4096];
	ld.param.u64 	%rd1, [_Z22transposeWithConflictsPfS_i_param_0];
	ld.param.u64 	%rd2, [_Z22transposeWithConflictsPfS_i_param_1];
	ld.param.u32 	%r10, [_Z22transposeWithConflictsPfS_i_param_2];
	mov.u32 	%r11, %ctaid.x;
	shl.b32 	%r1, %r11, 5;
	mov.u32 	%r2, %tid.x;
	add.s32 	%r3, %r1, %r2;
	mov.u32 	%r12, %ctaid.y;
	shl.b32 	%r4, %r12, 5;
	mov.u32 	%r5, %tid.y;
	add.s32 	%r13, %r4, %r5;
	max.s32 	%r14, %r3, %r13;
	setp.ge.s32 	%p1, %r14, %r10;
	@%p1 bra 	$L__BB3_2;
	cvta.to.global.u64 	%rd3, %rd1;
	mad.lo.s32 	%r15, %r10, %r13, %r3;
	mul.wide.s32 	%rd4, %r15, 4;
	add.s64 	%rd5, %rd3, %rd4;
	ld.global.f32 	%f1, [%rd5];
	shl.b32 	%r16, %r5, 7;
	mov.u32 	%r17, _ZZ22transposeWithConflictsPfS_iE4tile;
	add.s32 	%r18, %r17, %r16;
	shl.b32 	%r19, %r2, 2;
	add.s32 	%r20, %r18, %r19;
	st.shared.f32 	[%r20], %f1;
$L__BB3_2:
	bar.sync 	0;
	add.s32 	%r7, %r4, %r2;
	add.s32 	%r8, %r1, %r5;
	max.s32 	%r21, %r7, %r8;
	setp.ge.s32 	%p2, %r21, %r10;
	@%p2 bra 	$L__BB3_4;
	shl.b32 	%r22, %r2, 7;
	mov.u32 	%r23, _ZZ22transposeWithConflictsPfS_iE4tile;
	add.s32 	%r24, %r23, %r22;
	shl.b32 	%r25, %r5, 2;
	add.s32 	%r26, %r24, %r25;
	ld.shared.f32 	%f2, [%r26];
	mad.lo.s32 	%r27, %r10, %r8, %r7;
	cvta.to.global.u64 	%rd6, %rd2;
	mul.wide.s32 	%rd7, %r27, 4;
	add.s64 	%rd8, %rd6, %rd7;
	st.global.f32 	[%rd8], %f2;
$L__BB3_4:
	ret;

}
	// .globl	_Z25transposeWithoutConflictsPfS_i
.visible .entry _Z25transposeWithoutConflictsPfS_i(
	.param .u64 .ptr .align 1 _Z25transposeWithoutConflictsPfS_i_param_0,
	.param .u64 .ptr .align 1 _Z25transposeWithoutConflictsPfS_i_param_1,
	.param .u32 _Z25transposeWithoutConflictsPfS_i_param_2
)
{
	.reg .pred 	%p<3>;
	.reg .b32 	%r<26>;
	.reg .b32 	%f<3>;
	.reg .b64 	%rd<9>;
	// demoted variable
	.shared .align 4 .b8 _ZZ25transposeWithoutConflictsPfS_iE4tile[4224];
	ld.param.u64 	%rd1, [_Z25transposeWithoutConflictsPfS_i_param_0];
	ld.param.u64 	%rd2, [_Z25transposeWithoutConflictsPfS_i_param_1];
	ld.param.u32 	%r10, [_Z25transposeWithoutConflictsPfS_i_param_2];
	mov.u32 	%r11, %ctaid.x;
	shl.b32 	%r1, %r11, 5;
	mov.u32 	%r2, %tid.x;
	add.s32 	%r3, %r1, %r2;
	mov.u32 	%r12, %ctaid.y;
	shl.b32 	%r4, %r12, 5;
	mov.u32 	%r5, %tid.y;
	add.s32 	%r13, %r4, %r5;
	max.s32 	%r14, %r3, %r13;
	setp.ge.s32 	%p1, %r14, %r10;
	@%p1 bra 	$L__BB4_2;
	cvta.to.global.u64 	%rd3, %rd1;
	mad.lo.s32 	%r15, %r10, %r13, %r3;
	mul.wide.s32 	%rd4, %r15, 4;
	add.s64 	%rd5, %rd3, %rd4;
	ld.global.f32 	%f1, [%rd5];
	mov.u32 	%r16, _ZZ25transposeWithoutConflictsPfS_iE4tile;
	mad.lo.s32 	%r17, %r5, 132, %r16;
	shl.b32 	%r18, %r2, 2;
	add.s32 	%r19, %r17, %r18;
	st.shared.f32 	[%r19], %f1;
$L__BB4_2:
	bar.sync 	0;
	add.s32 	%r7, %r4, %r2;
	add.s32 	%r8, %r1, %r5;
	max.s32 	%r20, %r7, %r8;
	setp.ge.s32 	%p2, %r20, %r10;
	@%p2 bra 	$L__BB4_4;
	mov.u32 	%r21, _ZZ25transposeWithoutConflictsPfS_iE4tile;
	mad.lo.s32 	%r22, %r2, 132, %r21;
	shl.b32 	%r23, %r5, 2;
	add.s32 	%r24, %r22, %r23;
	ld.shared.f32 	%f2, [%r24];
	mad.lo.s32 	%r25, %r10, %r8, %r7;
	cvta.to.global.u64 	%rd6, %rd2;
	mul.wide.s32 	%rd7, %r25, 4;
	add.s64 	%rd8, %rd6, %rd7;
	st.global.f32 	[%rd8], %f2;
$L__BB4_4:
	ret;

}
	// .globl	_Z14diagonalAccessPf
.visible .entry _Z14diagonalAccessPf(
	.param .u64 .ptr .align 1 _Z14diagonalAccessPf_param_0
)
{
	.reg .pred 	%p<2>;
	.reg .b32 	%r<7>;
	.reg .b32 	%f<3>;
	.reg .b64 	%rd<5>;
	// demoted variable
	.shared .align 4 .b8 _ZZ14diagonalAccessPfE5sdata[4096];
	ld.param.u64 	%rd1, [_Z14diagonalAccessPf_param_0];
	mov.u32 	%r1, %tid.x;
	setp.gt.u32 	%p1, %r1, 31;
	@%p1 bra 	$L__BB5_2;
	cvta.to.global.u64 	%rd2, %rd1;
	cvt.rn.f32.u32 	%f1, %r1;
	shl.b32 	%r2, %r1, 7;
	mov.u32 	%r3, _ZZ14diagonalAccessPfE5sdata;
	add.s32 	%r4, %r3, %r2;
	shl.b32 	%r5, %r1, 2;
	add.s32 	%r6, %r4, %r5;
	st.shared.f32 	[%r6], %f1;
	bar.sync 	0;
	ld.shared.f32 	%f2, [%r6];
	mul.wide.u32 	%rd3, %r1, 4;
	add.s64 	%rd4, %rd2, %rd3;
	st.global.f32 	[%rd4], %f2;
$L__BB5_2:
	ret;

}
	// .globl	_Z19properAccessPatternPf
.visible .entry _Z19properAccessPatternPf(
	.param .u64 .ptr .align 1 _Z19properAccessPatternPf_param_0
)
{
	.reg .pred 	%p<2>;
	.reg .b32 	%r<6>;
	.reg .b32 	%f<3>;
	.reg .b64 	%rd<5>;
	// demoted variable
	.shared .align 4 .b8 _ZZ19properAccessPatternPfE5sdata[4224];
	ld.param.u64 	%rd1, [_Z19properAccessPatternPf_param_0];
	mov.u32 	%r1, %tid.x;
	setp.gt.u32 	%p1, %r1, 31;
	@%p1 bra 	$L__BB6_2;
	cvta.to.global.u64 	%rd2, %rd1;
	cvt.rn.f32.u32 	%f1, %r1;
	mov.u32 	%r2, _ZZ19properAccessPatternPfE5sdata;
	mad.lo.s32 	%r3, %r1, 132, %r2;
	shl.b32 	%r4, %r1, 2;
	add.s32 	%r5, %r3, %r4;
	st.shared.f32 	[%r5], %f1;
	bar.sync 	0;
	ld.shared.f32 	%f2, [%r5];
	mul.wide.u32 	%rd3, %r1, 4;
	add.s64 	%rd4, %rd2, %rd3;
	st.global.f32 	[%rd4], %f2;
$L__BB6_2:
	ret;

}


// ===== COMPILED SASS (sm_100) =====

	.target	sm_100

	.elftype	@"ET_EXEC"


//--------------------- .note.nv.tkinfo           --------------------------
	.section	.note.nv.tkinfo,"",@"SHT_NOTE"
	.sectionflags	@"SHF_NOTE_NV_TKINFO"
	.tkinfo
        /*0018*/ 	.word	0x00000002
        /*0030*/ 	.string	""
        /*0030*/ 	.string	"ptxas"
        /*0030*/ 	.string	"Cuda compilation tools, release 13.0, V13.0.88"
        /*0030*/ 	.string	"Build cuda_13.0.r13.0/compiler.36424714_0"
        /*0030*/ 	.string	"-arch sm_100 -m 64 "



//--------------------- .note.nv.cuinfo           --------------------------
	.section	.note.nv.cuinfo,"",@"SHT_NOTE"
	.sectionflags	@"SHF_NOTE_NV_CUINFO"
        /*0018*/ 	.short	0x0002
        /*001a*/ 	.short	0x0064
        /*001c*/ 	.short	0x0082
	.zero		2


//--------------------- .nv.info                  --------------------------
	.section	.nv.info,"",@"SHT_CUDA_INFO"
	.align	4


	//----- nvinfo : EIATTR_REGCOUNT
	.align		4
        /*0000*/ 	.byte	0x04, 0x2f
        /*0002*/ 	.short	(.L_1 - .L_0)
	.align		4
.L_0:
        /*0004*/ 	.word	index@(_Z15noBankConflictsPf)
        /*0008*/ 	.word	0x0000000c


	//----- nvinfo : EIATTR_FRAME_SIZE
	.align		4
.L_1:
        /*000c*/ 	.byte	0x04, 0x11
        /*000e*/ 	.short	(.L_3 - .L_2)
	.align		4
.L_2:
        /*0010*/ 	.word	index@(_Z15noBankConflictsPf)
        /*0014*/ 	.word	0x00000000


	//----- nvinfo : EIATTR_REGCOUNT
	.align		4
.L_3:
        /*0018*/ 	.byte	0x04, 0x2f
        /*001a*/ 	.short	(.L_5 - .L_4)
	.align		4
.L_4:
        /*001c*/ 	.word	index@(_Z15broadcastAccessPf)
        /*0020*/ 	.word	0x0000000a


	//----- nvinfo : EIATTR_FRAME_SIZE
	.align		4
.L_5:
        /*0024*/ 	.byte	0x04, 0x11
        /*0026*/ 	.short	(.L_7 - .L_6)
	.align		4
.L_6:
        /*0028*/ 	.word	index@(_Z15broadcastAccessPf)
        /*002c*/ 	.word	0x00000000


	//----- nvinfo : EIATTR_REGCOUNT
	.align		4
.L_7:
        /*0030*/ 	.byte	0x04, 0x2f
        /*0032*/ 	.short	(.L_9 - .L_8)
	.align		4
.L_8:
        /*0034*/ 	.word	index@(_Z13bankConflictsPf)
        /*0038*/ 	.word	0x0000000a


	//----- nvinfo : EIATTR_FRAME_SIZE
	.align		4
.L_9:
        /*003c*/ 	.byte	0x04, 0x11
        /*003e*/ 	.short	(.L_11 - .L_10)
	.align		4
.L_10:
        /*0040*/ 	.word	index@(_Z13bankConflictsPf)
        /*0044*/ 	.word	0x00000000


	//----- nvinfo : EIATTR_REGCOUNT
	.align		4
.L_11:
        /*0048*/ 	.byte	0x04, 0x2f
        /*004a*/ 	.short	(.L_13 - .L_12)
	.align		4
.L_12:
        /*004c*/ 	.word	index@(_Z22transposeWithConflictsPfS_i)
        /*0050*/ 	.word	0x0000000c


	//----- nvinfo : EIATTR_FRAME_SIZE
	.align		4
.L_13:
        /*0054*/ 	.byte	0x04, 0x11
        /*0056*/ 	.short	(.L_15 - .L_14)
	.align		4
.L_14:
        /*0058*/ 	.word	index@(_Z22transposeWithConflictsPfS_i)
        /*005c*/ 	.word	0x00000000


	//----- nvinfo : EIATTR_REGCOUNT
	.align		4
.L_15:
        /*0060*/ 	.byte	0x04, 0x2f
        /*0062*/ 	.short	(.L_17 - .L_16)
	.align		4
.L_16:
        /*0064*/ 	.word	index@(_Z25transposeWithoutConflictsPfS_i)
        /*0068*/ 	.word	0x0000000c


	//----- nvinfo : EIATTR_FRAME_SIZE
	.align		4
.L_17:
        /*006c*/ 	.byte	0x04, 0x11
        /*006e*/ 	.short	(.L_19 - .L_18)
	.align		4
.L_18:
        /*0070*/ 	.word	index@(_Z25transposeWithoutConflictsPfS_i)
        /*0074*/ 	.word	0x00000000


	//----- nvinfo : EIATTR_REGCOUNT
	.align		4
.L_19:
        /*0078*/ 	.byte	0x04, 0x2f
        /*007a*/ 	.short	(.L_21 - .L_20)
	.align		4
.L_20:
        /*007c*/ 	.word	index@(_Z14diagonalAccessPf)
        /*0080*/ 	.word	0x0000000c


	//----- nvinfo : EIATTR_FRAME_SIZE
	.align		4
.L_21:
        /*0084*/ 	.byte	0x04, 0x11
        /*0086*/ 	.short	(.L_23 - .L_22)
	.align		4
.L_22:
        /*0088*/ 	.word	index@(_Z14diagonalAccessPf)
        /*008c*/ 	.word	0x00000000


	//----- nvinfo : EIATTR_REGCOUNT
	.align		4
.L_23:
        /*0090*/ 	.byte	0x04, 0x2f
        /*0092*/ 	.short	(.L_25 - .L_24)
	.align		4
.L_24:
        /*0094*/ 	.word	index@(_Z19properAccessPatternPf)
        /*0098*/ 	.word	0x0000000c


	//----- nvinfo : EIATTR_FRAME_SIZE
	.align		4
.L_25:
        /*009c*/ 	.byte	0x04, 0x11
        /*009e*/ 	.short	(.L_27 - .L_26)
	.align		4
.L_26:
        /*00a0*/ 	.word	index@(_Z19properAccessPatternPf)
        /*00a4*/ 	.word	0x00000000


	//----- nvinfo : EIATTR_MIN_STACK_SIZE
	.align		4
.L_27:
        /*00a8*/ 	.byte	0x04, 0x12
        /*00aa*/ 	.short	(.L_29 - .L_28)
	.align		4
.L_28:
        /*00ac*/ 	.word	index@(_Z19properAccessPatternPf)
        /*00b0*/ 	.word	0x00000000


	//----- nvinfo : EIATTR_MIN_STACK_SIZE
	.align		4
.L_29:
        /*00b4*/ 	.byte	0x04, 0x12
        /*00b6*/ 	.short	(.L_31 - .L_30)
	.align		4
.L_30:
        /*00b8*/ 	.word	index@(_Z14diagonalAccessPf)
        /*00bc*/ 	.word	0x00000000


	//----- nvinfo : EIATTR_MIN_STACK_SIZE
	.align		4
.L_31:
        /*00c0*/ 	.byte	0x04, 0x12
        /*00c2*/ 	.short	(.L_33 - .L_32)
	.align		4
.L_32:
        /*00c4*/ 	.word	index@(_Z25transposeWithoutConflictsPfS_i)
        /*00c8*/ 	.word	0x00000000


	//----- nvinfo : EIATTR_MIN_STACK_SIZE
	.align		4
.L_33:
        /*00cc*/ 	.byte	0x04, 0x12
        /*00ce*/ 	.short	(.L_35 - .L_34)
	.align		4
.L_34:
        /*00d0*/ 	.word	index@(_Z22transposeWithConflictsPfS_i)
        /*00d4*/ 	.word	0x00000000


	//----- nvinfo : EIATTR_MIN_STACK_SIZE
	.align		4
.L_35:
        /*00d8*/ 	.byte	0x04, 0x12
        /*00da*/ 	.short	(.L_37 - .L_36)
	.align		4
.L_36:
        /*00dc*/ 	.word	index@(_Z13bankConflictsPf)
        /*00e0*/ 	.word	0x00000000


	//----- nvinfo : EIATTR_MIN_STACK_SIZE
	.align		4
.L_37:
        /*00e4*/ 	.byte	0x04, 0x12
        /*00e6*/ 	.short	(.L_39 - .L_38)
	.align		4
.L_38:
        /*00e8*/ 	.word	index@(_Z15broadcastAccessPf)
        /*00ec*/ 	.word	0x00000000


	//----- nvinfo : EIATTR_MIN_STACK_SIZE
	.align		4
.L_39:
        /*00f0*/ 	.byte	0x04, 0x12
        /*00f2*/ 	.short	(.L_41 - .L_40)
	.align		4
.L_40:
        /*00f4*/ 	.word	index@(_Z15noBankConflictsPf)
        /*00f8*/ 	.word	0x00000000
.L_41:


//--------------------- .nv.compat                --------------------------
	.section	.nv.compat,"",@"SHT_CUDA_COMPAT_INFO"
	.align	4
        /*0000*/ 	.byte	0x02, 0x09, 0x00, 0x00, 0x02, 0x02, 0x01, 0x00, 0x02, 0x05, 0x05, 0x00, 0x03, 0x07, 0x01, 0x01
        /*0010*/ 	.byte	0x02, 0x03, 0x00, 0x00, 0x02, 0x06, 0x01, 0x00, 0x04, 0x0b, 0x08, 0x00, 0x09, 0x00, 0x00, 0x00
        /*0020*/ 	.byte	0x00, 0x00, 0x00, 0x00


//--------------------- .nv.info._Z19properAccessPatternPf --------------------------
	.section	.nv.info._Z19properAccessPatternPf,"",@"SHT_CUDA_INFO"
	.sectionflags	@""
	.align	4


	//----- nvinfo : EIATTR_CUDA_API_VERSION
	.align		4
        /*0000*/ 	.byte	0x04, 0x37
        /*0002*/ 	.short	(.L_43 - .L_42)
.L_42:
        /*0004*/ 	.word	0x00000082


	//----- nvinfo : EIATTR_KPARAM_INFO
	.align		4
.L_43:
        /*0008*/ 	.byte	0x04, 0x17
        /*000a*/ 	.short	(.L_45 - .L_44)
.L_44:
        /*000c*/ 	.word	0x00000000
        /*0010*/ 	.short	0x0000
        /*0012*/ 	.short	0x0000
        /*0014*/ 	.byte	0x00, 0xf5, 0x21, 0x00


	//----- nvinfo : EIATTR_SPARSE_MMA_MASK
	.align		4
.L_45:
        /*0018*/ 	.byte	0x03, 0x50
        /*001a*/ 	.short	0x0000


	//----- nvinfo : EIATTR_MAXREG_COUNT
	.align		4
        /*001c*/ 	.byte	0x03, 0x1b
        /*001e*/ 	.short	0x00ff


	//----- nvinfo : EIATTR_NUM_BARRIERS
	.align		4
        /*0020*/ 	.byte	0x02, 0x4c
        /*0022*/ 	.byte	0x01
	.zero		1


	//----- nvinfo : EIATTR_MERCURY_ISA_VERSION
	.align		4
        /*0024*/ 	.byte	0x03, 0x5f
        /*0026*/ 	.short	0x0101


	//----- nvinfo : EIATTR_VRC_CTA_INIT_COUNT
	.align		4
        /*0028*/ 	.byte	0x02, 0x4a
	.zero		1
	.zero		1


	//----- nvinfo : EIATTR_EXIT_INSTR_OFFSETS
	.align		4
        /*002c*/ 	.byte	0x04, 0x1c
        /*002e*/ 	.short	(.L_47 - .L_46)


	//   ....[0]....
.L_46:
        /*0030*/ 	.word	0x00000030


	//   ....[1]....
        /*0034*/ 	.word	0x00000110


	//----- nvinfo : EIATTR_CBANK_PARAM_SIZE
	.align		4
.L_47:
        /*0038*/ 	.byte	0x03, 0x19
        /*003a*/ 	.short	0x0008


	//----- nvinfo : EIATTR_PARAM_CBANK
	.align		4
        /*003c*/ 	.byte	0x04, 0x0a
        /*003e*/ 	.short	(.L_49 - .L_48)
	.align		4
.L_48:
        /*0040*/ 	.word	index@(.nv.constant0._Z19properAccessPatternPf)
        /*0044*/ 	.short	0x0380
        /*0046*/ 	.short	0x0008


	//----- nvinfo : EIATTR_SW_WAR
	.align		4
.L_49:
        /*0048*/ 	.byte	0x04, 0x36
        /*004a*/ 	.short	(.L_51 - .L_50)
.L_50:
        /*004c*/ 	.word	0x00000008
.L_51:


//--------------------- .nv.info._Z14diagonalAccessPf --------------------------
	.section	.nv.info._Z14diagonalAccessPf,"",@"SHT_CUDA_INFO"
	.sectionflags	@""
	.align	4


	//----- nvinfo : EIATTR_CUDA_API_VERSION
	.align		4
        /*0000*/ 	.byte	0x04, 0x37
        /*0002*/ 	.short	(.L_53 - .L_52)
.L_52:
        /*0004*/ 	.word	0x00000082


	//----- nvinfo : EIATTR_KPARAM_INFO
	.align		4
.L_53:
        /*0008*/ 	.byte	0x04, 0x17
        /*000a*/ 	.short	(.L_55 - .L_54)
.L_54:
        /*000c*/ 	.word	0x00000000
        /*0010*/ 	.short	0x0000
        /*0012*/ 	.short	0x0000
        /*0014*/ 	.byte	0x00, 0xf5, 0x21, 0x00


	//----- nvinfo : EIATTR_SPARSE_MMA_MASK
	.align		4
.L_55:
        /*0018*/ 	.byte	0x03, 0x50
        /*001a*/ 	.short	0x0000


	//----- nvinfo : EIATTR_MAXREG_COUNT
	.align		4
        /*001c*/ 	.byte	0x03, 0x1b
        /*001e*/ 	.short	0x00ff


	//----- nvinfo : EIATTR_NUM_BARRIERS
	.align		4
        /*0020*/ 	.byte	0x02, 0x4c
        /*0022*/ 	.byte	0x01
	.zero		1


	//----- nvinfo : EIATTR_MERCURY_ISA_VERSION
	.align		4
        /*0024*/ 	.byte	0x03, 0x5f
        /*0026*/ 	.short	0x0101


	//----- nvinfo : EIATTR_VRC_CTA_INIT_COUNT
	.align		4
        /*0028*/ 	.byte	0x02, 0x4a
	.zero		1
	.zero		1


	//----- nvinfo : EIATTR_EXIT_INSTR_OFFSETS
	.align		4
        /*002c*/ 	.byte	0x04, 0x1c
        /*002e*/ 	.short	(.L_57 - .L_56)


	//   ....[0]....
.L_56:
        /*0030*/ 	.word	0x00000030


	//   ....[1]....
        /*0034*/ 	.word	0x00000110


	//----- nvinfo : EIATTR_CBANK_PARAM_SIZE
	.align		4
.L_57:
        /*0038*/ 	.byte	0x03, 0x19
        /*003a*/ 	.short	0x0008


	//----- nvinfo : EIATTR_PARAM_CBANK
	.align		4
        /*003c*/ 	.byte	0x04, 0x0a
        /*003e*/ 	.short	(.L_59 - .L_58)
	.align		4
.L_58:
        /*0040*/ 	.word	index@(.nv.constant0._Z14diagonalAccessPf)
        /*0044*/ 	.short	0x0380
        /*0046*/ 	.short	0x0008


	//----- nvinfo : EIATTR_SW_WAR
	.align		4
.L_59:
        /*0048*/ 	.byte	0x04, 0x36
        /*004a*/ 	.short	(.L_61 - .L_60)
.L_60:
        /*004c*/ 	.word	0x00000008
.L_61:


//--------------------- .nv.info._Z25transposeWithoutConflictsPfS_i --------------------------
	.section	.nv.info._Z25transposeWithoutConflictsPfS_i,"",@"SHT_CUDA_INFO"
	.sectionflags	@""
	.align	4


	//----- nvinfo : EIATTR_CUDA_API_VERSION
	.align		4
        /*0000*/ 	.byte	0x04, 0x37
        /*0002*/ 	.short	(.L_63 - .L_62)
.L_62:
        /*0004*/ 	.word	0x00000082


	//----- nvinfo : EIATTR_KPARAM_INFO
	.align		4
.L_63:
        /*0008*/ 	.byte	0x04, 0x17
        /*000a*/ 	.short	(.L_65 - .L_64)
.L_64:
        /*000c*/ 	.word	0x00000000
        /*0010*/ 	.short	0x0002
        /*0012*/ 	.short	0x0010
        /*0014*/ 	.byte	0x00, 0xf0, 0x11, 0x00


	//----- nvinfo : EIATTR_KPARAM_INFO
	.align		4
.L_65:
        /*0018*/ 	.byte	0x04, 0x17
        /*001a*/ 	.short	(.L_67 - .L_66)
.L_66:
        /*001c*/ 	.word	0x00000000
        /*0020*/ 	.short	0x0001
        /*0022*/ 	.short	0x0008
        /*0024*/ 	.byte	0x00, 0xf5, 0x21, 0x00


	//----- nvinfo : EIATTR_KPARAM_INFO
	.align		4
.L_67:
        /*0028*/ 	.byte	0x04, 0x17
        /*002a*/ 	.short	(.L_69 - .L_68)
.L_68:
        /*002c*/ 	.word	0x00000000
        /*0030*/ 	.short	0x0000
        /*0032*/ 	.short	0x0000
        /*0034*/ 	.byte	0x00, 0xf5, 0x21, 0x00


	//----- nvinfo : EIATTR_SPARSE_MMA_MASK
	.align		4
.L_69:
        /*0038*/ 	.byte	0x03, 0x50
        /*003a*/ 	.short	0x0000


	//----- nvinfo : EIATTR_MAXREG_COUNT
	.align		4
        /*003c*/ 	.byte	0x03, 0x1b
        /*003e*/ 	.short	0x00ff


	//----- nvinfo : EIATTR_NUM_BARRIERS
	.align		4
        /*0040*/ 	.byte	0x02, 0x4c
        /*0042*/ 	.byte	0x01
	.zero		1


	//----- nvinfo : EIATTR_MERCURY_ISA_VERSION
	.align		4
        /*0044*/ 	.byte	0x03, 0x5f
        /*0046*/ 	.short	0x0101


	//----- nvinfo : EIATTR_VRC_CTA_INIT_COUNT
	.align		4
        /*0048*/ 	.byte	0x02, 0x4a
	.zero		1
	.zero		1


	//----- nvinfo : EIATTR_EXIT_INSTR_OFFSETS
	.align		4
        /*004c*/ 	.byte	0x04, 0x1c
        /*004e*/ 	.short	(.L_71 - .L_70)


	//   ....[0]....
.L_70:
        /*0050*/ 	.word	0x000001a0


	//   ....[1]....
        /*0054*/ 	.word	0x00000250


	//----- nvinfo : EIATTR_CBANK_PARAM_SIZE
	.align		4
.L_71:
        /*0058*/ 	.byte	0x03, 0x19
        /*005a*/ 	.short	0x0014


	//----- nvinfo : EIATTR_PARAM_CBANK
	.align		4
        /*005c*/ 	.byte	0x04, 0x0a
        /*005e*/ 	.short	(.L_73 - .L_72)
	.align		4
.L_72:
        /*0060*/ 	.word	index@(.nv.constant0._Z25transposeWithoutConflictsPfS_i)
        /*0064*/ 	.short	0x0380
        /*0066*/ 	.short	0x0014


	//----- nvinfo : EIATTR_SW_WAR
	.align		4
.L_73:
        /*0068*/ 	.byte	0x04, 0x36
        /*006a*/ 	.short	(.L_75 - .L_74)
.L_74:
        /*006c*/ 	.word	0x00000008
.L_75:


//--------------------- .nv.info._Z22transposeWithConflictsPfS_i --------------------------
	.section	.nv.info._Z22transposeWithConflictsPfS_i,"",@"SHT_CUDA_INFO"
	.sectionflags	@""
	.align	4


	//----- nvinfo : EIATTR_CUDA_API_VERSION
	.align		4
        /*0000*/ 	.byte	0x04, 0x37
        /*0002*/ 	.short	(.L_77 - .L_76)
.L_76:
        /*0004*/ 	.word	0x00000082


	//----- nvinfo : EIATTR_KPARAM_INFO
	.align		4
.L_77:
        /*0008*/ 	.byte	0x04, 0x17
        /*000a*/ 	.short	(.L_79 - .L_78)
.L_78:
        /*000c*/ 	.word	0x00000000
        /*0010*/ 	.short	0x0002
        /*0012*/ 	.short	0x0010
        /*0014*/ 	.byte	0x00, 0xf0, 0x11, 0x00


	//----- nvinfo : EIATTR_KPARAM_INFO
	.align		4
.L_79:
        /*0018*/ 	.byte	0x04, 0x17
        /*001a*/ 	.short	(.L_81 - .L_80)
.L_80:
        /*001c*/ 	.word	0x00000000
        /*0020*/ 	.short	0x0001
        /*0022*/ 	.short	0x0008
        /*0024*/ 	.byte	0x00, 0xf5, 0x21, 0x00


	//----- nvinfo : EIATTR_KPARAM_INFO
	.align		4
.L_81:
        /*0028*/ 	.byte	0x04, 0x17
        /*002a*/ 	.short	(.L_83 - .L_82)
.L_82:
        /*002c*/ 	.word	0x00000000
        /*0030*/ 	.short	0x0000
        /*0032*/ 	.short	0x0000
        /*0034*/ 	.byte	0x00, 0xf5, 0x21, 0x00


	//----- nvinfo : EIATTR_SPARSE_MMA_MASK
	.align		4
.L_83:
        /*0038*/ 	.byte	0x03, 0x50
        /*003a*/ 	.short	0x0000


	//----- nvinfo : EIATTR_MAXREG_COUNT
	.align		4
        /*003c*/ 	.byte	0x03, 0x1b
        /*003e*/ 	.short	0x00ff


	//----- nvinfo : EIATTR_NUM_BARRIERS
	.align		4
        /*0040*/ 	.byte	0x02, 0x4c
        /*0042*/ 	.byte	0x01
	.zero		1


	//----- nvinfo : EIATTR_MERCURY_ISA_VERSION
	.align		4
        /*0044*/ 	.byte	0x03, 0x5f
        /*0046*/ 	.short	0x0101


	//----- nvinfo : EIATTR_VRC_CTA_INIT_COUNT
	.align		4
        /*0048*/ 	.byte	0x02, 0x4a
	.zero		1
	.zero		1


	//----- nvinfo : EIATTR_EXIT_INSTR_OFFSETS
	.align		4
        /*004c*/ 	.byte	0x04, 0x1c
        /*004e*/ 	.short	(.L_85 - .L_84)


	//   ....[0]....
.L_84:
        /*0050*/ 	.word	0x000001a0


	//   ....[1]....
        /*0054*/ 	.word	0x00000250


	//----- nvinfo : EIATTR_CBANK_PARAM_SIZE
	.align		4
.L_85:
        /*0058*/ 	.byte	0x03, 0x19
        /*005a*/ 	.short	0x0014


	//----- nvinfo : EIATTR_PARAM_CBANK
	.align		4
        /*005c*/ 	.byte	0x04, 0x0a
        /*005e*/ 	.short	(.L_87 - .L_86)
	.align		4
.L_86:
        /*0060*/ 	.word	index@(.nv.constant0._Z22transposeWithConflictsPfS_i)
        /*0064*/ 	.short	0x0380
        /*0066*/ 	.short	0x0014


	//----- nvinfo : EIATTR_SW_WAR
	.align		4
.L_87:
        /*0068*/ 	.byte	0x04, 0x36
        /*006a*/ 	.short	(.L_89 - .L_88)
.L_88:
        /*006c*/ 	.word	0x00000008
.L_89:


//--------------------- .nv.info._Z13bankConflictsPf --------------------------
	.section	.nv.info._Z13bankConflictsPf,"",@"SHT_CUDA_INFO"
	.sectionflags	@""
	.align	4


	//----- nvinfo : EIATTR_CUDA_API_VERSION
	.align		4
        /*0000*/ 	.byte	0x04, 0x37
        /*0002*/ 	.short	(.L_91 - .L_90)
.L_90:
        /*0004*/ 	.word	0x00000082


	//----- nvinfo : EIATTR_KPARAM_INFO
	.align		4
.L_91:
        /*0008*/ 	.byte	0x04, 0x17
        /*000a*/ 	.short	(.L_93 - .L_92)
.L_92:
        /*000c*/ 	.word	0x00000000
        /*0010*/ 	.short	0x0000
        /*0012*/ 	.short	0x0000
        /*0014*/ 	.byte	0x00, 0xf5, 0x21, 0x00


	//----- nvinfo : EIATTR_SPARSE_MMA_MASK
	.align		4
.L_93:
        /*0018*/ 	.byte	0x03, 0x50
        /*001a*/ 	.short	0x0000


	//----- nvinfo : EIATTR_MAXREG_COUNT
	.align		4
        /*001c*/ 	.byte	0x03, 0x1b
        /*001e*/ 	.short	0x00ff


	//----- nvinfo : EIATTR_NUM_BARRIERS
	.align		4
        /*0020*/ 	.byte	0x02, 0x4c
        /*0022*/ 	.byte	0x01
	.zero		1


	//----- nvinfo : EIATTR_MERCURY_ISA_VERSION
	.align		4
        /*0024*/ 	.byte	0x03, 0x5f
        /*0026*/ 	.short	0x0101


	//----- nvinfo : EIATTR_VRC_CTA_INIT_COUNT
	.align		4
        /*0028*/ 	.byte	0x02, 0x4a
	.zero		1
	.zero		1


	//----- nvinfo : EIATTR_EXIT_INSTR_OFFSETS
	.align		4
        /*002c*/ 	.byte	0x04, 0x1c
        /*002e*/ 	.short	(.L_95 - .L_94)


	//   ....[0]....
.L_94:
        /*0030*/ 	.word	0x000000b0


	//   ....[1]....
        /*0034*/ 	.word	0x00000110


	//----- nvinfo : EIATTR_CBANK_PARAM_SIZE
	.align		4
.L_95:
        /*0038*/ 	.byte	0x03, 0x19
        /*003a*/ 	.short	0x0008


	//----- nvinfo : EIATTR_PARAM_CBANK
	.align		4
        /*003c*/ 	.byte	0x04, 0x0a
        /*003e*/ 	.short	(.L_97 - .L_96)
	.align		4
.L_96:
        /*0040*/ 	.word	index@(.nv.constant0._Z13bankConflictsPf)
        /*0044*/ 	.short	0x0380
        /*0046*/ 	.short	0x0008


	//----- nvinfo : EIATTR_SW_WAR
	.align		4
.L_97:
        /*0048*/ 	.byte	0x04, 0x36
        /*004a*/ 	.short	(.L_99 - .L_98)
.L_98:
        /*004c*/ 	.word	0x00000008
.L_99:


//--------------------- .nv.info._Z15broadcastAccessPf --------------------------
	.section	.nv.info._Z15broadcastAccessPf,"",@"SHT_CUDA_INFO"
	.sectionflags	@""
	.align	4


	//----- nvinfo : EIATTR_CUDA_API_VERSION
	.align		4
        /*0000*/ 	.byte	0x04, 0x37
        /*0002*/ 	.short	(.L_101 - .L_100)
.L_100:
        /*0004*/ 	.word	0x00000082


	//----- nvinfo : EIATTR_KPARAM_INFO
	.align		4
.L_101:
        /*0008*/ 	.byte	0x04, 0x17
        /*000a*/ 	.short	(.L_103 - .L_102)
.L_102:
        /*000c*/ 	.word	0x00000000
        /*0010*/ 	.short	0x0000
        /*0012*/ 	.short	0x0000
        /*0014*/ 	.byte	0x00, 0xf5, 0x21, 0x00


	//----- nvinfo : EIATTR_SPARSE_MMA_MASK
	.align		4
.L_103:
        /*0018*/ 	.byte	0x03, 0x50
        /*001a*/ 	.short	0x0000


	//----- nvinfo : EIATTR_MAXREG_COUNT
	.align		4
        /*001c*/ 	.byte	0x03, 0x1b
        /*001e*/ 	.short	0x00ff


	//----- nvinfo : EIATTR_NUM_BARRIERS
	.align		4
        /*0020*/ 	.byte	0x02, 0x4c
        /*0022*/ 	.byte	0x01
	.zero		1


	//----- nvinfo : EIATTR_MERCURY_ISA_VERSION
	.align		4
        /*0024*/ 	.byte	0x03, 0x5f
        /*0026*/ 	.short	0x0101


	//----- nvinfo : EIATTR_VRC_CTA_INIT_COUNT
	.align		4
        /*0028*/ 	.byte	0x02, 0x4a
	.zero		1
	.zero		1


	//----- nvinfo : EIATTR_EXIT_INSTR_OFFSETS
	.align		4
        /*002c*/ 	.byte	0x04, 0x1c
        /*002e*/ 	.short	(.L_105 - .L_104)


	//   ....[0]....
.L_104:
        /*0030*/ 	.word	0x00000080


	//----- nvinfo : EIATTR_CBANK_PARAM_SIZE
	.align		4
.L_105:
        /*0034*/ 	.byte	0x03, 0x19
        /*0036*/ 	.short	0x0008


	//----- nvinfo : EIATTR_PARAM_CBANK
	.align		4
        /*0038*/ 	.byte	0x04, 0x0a
        /*003a*/ 	.short	(.L_107 - .L_106)
	.align		4
.L_106:
        /*003c*/ 	.word	index@(.nv.constant0._Z15broadcastAccessPf)
        /*0040*/ 	.short	0x0380
        /*0042*/ 	.short	0x0008


	//----- nvinfo : EIATTR_SW_WAR
	.align		4
.L_107:
        /*0044*/ 	.byte	0x04, 0x36
        /*0046*/ 	.short	(.L_109 - .L_108)
.L_108:
        /*0048*/ 	.word	0x00000008
.L_109:


//--------------------- .nv.info._Z15noBankConflictsPf --------------------------
	.section	.nv.info._Z15noBankConflictsPf,"",@"SHT_CUDA_INFO"
	.sectionflags	@""
	.align	4


	//----- nvinfo : EIATTR_CUDA_API_VERSION
	.align		4
        /*0000*/ 	.byte	0x04, 0x37
        /*0002*/ 	.short	(.L_111 - .L_110)
.L_110:
        /*0004*/ 	.word	0x00000082


	//----- nvinfo : EIATTR_KPARAM_INFO
	.align		4
.L_111:
        /*0008*/ 	.byte	0x04, 0x17
        /*000a*/ 	.short	(.L_113 - .L_112)
.L_112:
        /*000c*/ 	.word	0x00000000
        /*0010*/ 	.short	0x0000
        /*0012*/ 	.short	0x0000
        /*0014*/ 	.byte	0x00, 0xf5, 0x21, 0x00


	//----- nvinfo : EIATTR_SPARSE_MMA_MASK
	.align		4
.L_113:
        /*0018*/ 	.byte	0x03, 0x50
        /*001a*/ 	.short	0x0000


	//----- nvinfo : EIATTR_MAXREG_COUNT
	.align		4
        /*001c*/ 	.byte	0x03, 0x1b
        /*001e*/ 	.short	0x00ff


	//----- nvinfo : EIATTR_NUM_BARRIERS
	.align		4
        /*0020*/ 	.byte	0x02, 0x4c
        /*0022*/ 	.byte	0x01
	.zero		1


	//----- nvinfo : EIATTR_MERCURY_ISA_VERSION
	.align		4
        /*0024*/ 	.byte	0x03, 0x5f
        /*0026*/ 	.short	0x0101


	//----- nvinfo : EIATTR_VRC_CTA_INIT_COUNT
	.align		4
        /*0028*/ 	.byte	0x02, 0x4a
	.zero		1
	.zero		1


	//----- nvinfo : EIATTR_EXIT_INSTR_OFFSETS
	.align		4
        /*002c*/ 	.byte	0x04, 0x1c
        /*002e*/ 	.short	(.L_115 - .L_114)


	//   ....[0]....
.L_114:
        /*0030*/ 	.word	0x000000f0


	//----- nvinfo : EIATTR_CBANK_PARAM_SIZE
	.align		4
.L_115:
        /*0034*/ 	.byte	0x03, 0x19
        /*0036*/ 	.short	0x0008


	//----- nvinfo : EIATTR_PARAM_CBANK
	.align		4
        /*0038*/ 	.byte	0x04, 0x0a
        /*003a*/ 	.short	(.L_117 - .L_116)
	.align		4
.L_116:
        /*003c*/ 	.word	index@(.nv.constant0._Z15noBankConflictsPf)
        /*0040*/ 	.short	0x0380
        /*0042*/ 	.short	0x0008


	//----- nvinfo : EIATTR_SW_WAR
	.align		4
.L_117:
        /*0044*/ 	.byte	0x04, 0x36
        /*0046*/ 	.short	(.L_119 - .L_118)
.L_118:
        /*0048*/ 	.word	0x00000008
.L_119:


//--------------------- .nv.callgraph             --------------------------
	.section	.nv.callgraph,"",@"SHT_CUDA_CALLGRAPH"
	.align	4
	.sectionentsize	8
	.align		4
        /*0000*/ 	.word	0x00000000
	.align		4
        /*0004*/ 	.word	0xffffffff
	.align		4
        /*0008*/ 	.word	0x00000000
	.align		4
        /*000c*/ 	.word	0xfffffffe
	.align		4
        /*0010*/ 	.word	0x00000000
	.align		4
        /*0014*/ 	.word	0xfffffffd
	.align		4
        /*0018*/ 	.word	0x00000000
	.align		4
        /*001c*/ 	.word	0xfffffffc


//--------------------- .text._Z19properAccessPatternPf --------------------------
	.section	.text._Z19properAccessPatternPf,"ax",@progbits
	.align	128
        .global         _Z19properAccessPatternPf
        .type           _Z19properAccessPatternPf,@function
        .size           _Z19properAccessPatternPf,(.L_x_7 - _Z19properAccessPatternPf)
        .other          _Z19properAccessPatternPf,@"STO_CUDA_ENTRY STV_DEFAULT"
_Z19properAccessPatternPf:
.text._Z19properAccessPatternPf:
[----:B------:R-:W-:Y:S01]  /*0000*/  LDC R1, c[0x0][0x37c] ;  /* 0x0000df00ff017b82 */ /* 0x000fe20000000800 */
[----:B------:R-:W0:Y:S02]  /*0010*/  S2R R9, SR_TID.X ;  /* 0x0000000000097919 */ /* 0x000e240000002100 */
[----:B0-----:R-:W-:-:S13]  /*0020*/  ISETP.GT.U32.AND P0, PT, R9, 0x1f, PT ;  /* 0x0000001f0900780c */ /* 0x001fda0003f04070 */
[----:B------:R-:W-:Y:S05]  /*0030*/  @P0 EXIT ;  /* 0x000000000000094d */ /* 0x000fea0003800000 */
[----:B------:R-:W0:Y:S01]  /*0040*/  S2R R3, SR_CgaCtaId ;  /* 0x0000000000037919 */ /* 0x000e220000008800 */
[----:B------:R-:W-:Y:S01]  /*0050*/  MOV R0, 0x400 ;  /* 0x0000040000007802 */ /* 0x000fe20000000f00 */
[----:B------:R-:W1:Y:S03]  /*0060*/  LDCU.64 UR4, c[0x0][0x358] ;  /* 0x00006b00ff0477ac */ /* 0x000e660008000a00 */
[----:B0-----:R-:W-:-:S05]  /*0070*/  LEA R0, R3, R0, 0x18 ;  /* 0x0000000003007211 */ /* 0x001fca00078ec0ff */
[----:B------:R-:W-:Y:S01]  /*0080*/  IMAD R2, R9, 0x84, R0 ;  /* 0x0000008409027824 */ /* 0x000fe200078e0200 */
[----:B------:R-:W-:-:S03]  /*0090*/  I2FP.F32.U32 R0, R9 ;  /* 0x0000000900007245 */ /* 0x000fc60000201000 */
[C---:B------:R-:W-:Y:S02]  /*00a0*/  IMAD R5, R9.reuse, 0x4, R2 ;  /* 0x0000000409057824 */ /* 0x040fe400078e0202 */
[----:B------:R-:W0:Y:S03]  /*00b0*/  LDC.64 R2, c[0x0][0x380] ;  /* 0x0000e000ff027b82 */ /* 0x000e260000000a00 */
[----:B------:R-:W-:Y:S05]  /*00c0*/  STS [R5], R0 ;  /* 0x0000000005007388 */ /* 0x000fea0000000800 */
[----:B------:R-:W-:Y:S01]  /*00d0*/  BAR.SYNC.DEFER_BLOCKING 0x0 ;  /* 0x0000000000007b1d */ /* 0x000fe20000010000 */
[----:B0-----:R-:W-:-:S05]  /*00e0*/  IMAD.WIDE.U32 R2, R9, 0x4, R2 ;  /* 0x0000000409027825 */ /* 0x001fca00078e0002 */
[----:B------:R-:W1:Y:S04]  /*00f0*/  LDS R7, [R5] ;  /* 0x0000000005077984 */ /* 0x000e680000000800 */
[----:B-1----:R-:W-:Y:S01]  /*0100*/  STG.E desc[UR4][R2.64], R7 ;  /* 0x0000000702007986 */ /* 0x002fe2000c101904 */
[----:B------:R-:W-:Y:S05]  /*0110*/  EXIT ;  /* 0x000000000000794d */ /* 0x000fea0003800000 */
.L_x_0:
[----:B------:R-:W-:-:S00]  /*0120*/  BRA `(.L_x_0) ;  /* 0xfffffffc00fc7947 */ /* 0x000fc0000383ffff */
[----:B------:R-:W-:-:S00]  /*0130*/  NOP ;  /* 0x0000000000007918 */ /* 0x000fc00000000000 */
        /* <DEDUP_REMOVED lines=12> */
.L_x_7:


//--------------------- .text._Z14diagonalAccessPf --------------------------
	.section	.text._Z14diagonalAccessPf,"ax",@progbits
	.align	128
        .global         _Z14diagonalAccessPf
        .type           _Z14diagonalAccessPf,@function
        .size           _Z14diagonalAccessPf,(.L_x_8 - _Z14diagonalAccessPf)
        .other          _Z14diagonalAccessPf,@"STO_CUDA_ENTRY STV_DEFAULT"
_Z14diagonalAccessPf:
.text._Z14diagonalAccessPf:
[----:B------:R-:W-:Y:S01]  /*0000*/  LDC R1, c[0x0][0x37c] ;  /* 0x0000df00ff017b82 */ /* 0x000fe20000000800 */
[----:B------:R-:W0:Y:S02]  /*0010*/  S2R R9, SR_TID.X ;  /* 0x0000000000097919 */ /* 0x000e240000002100 */
[----:B0-----:R-:W-:-:S13]  /*0020*/  ISETP.GT.U32.AND P0, PT, R9, 0x1f, PT ;  /* 0x0000001f0900780c */ /* 0x001fda0003f04070 */
[----:B------:R-:W-:Y:S05]  /*0030*/  @P0 EXIT ;  /* 0x000000000000094d */ /* 0x000fea0003800000 */
[----:B------:R-:W0:Y:S01]  /*0040*/  S2UR UR5, SR_CgaCtaId ;  /* 0x00000000000579c3 */ /* 0x000e220000008800 */
[----:B------:R-:W-:Y:S01]  /*0050*/  UMOV UR4, 0x400 ;  /* 0x0000040000047882 */ /* 0x000fe20000000000 */
[----:B------:R-:W-:Y:S01]  /*0060*/  I2FP.F32.U32 R0, R9 ;  /* 0x0000000900007245 */ /* 0x000fe20000201000 */
[----:B0-----:R-:W-:-:S06]  /*0070*/  ULEA UR4, UR5, UR4, 0x18 ;  /* 0x0000000405047291 */ /* 0x001fcc000f8ec0ff */
[----:B------:R-:W-:-:S05]  /*0080*/  LEA R2, R9, UR4, 0x7 ;  /* 0x0000000409027c11 */ /* 0x000fca000f8e38ff */
[C---:B------:R-:W-:Y:S01]  /*0090*/  IMAD R5, R9.reuse, 0x4, R2 ;  /* 0x0000000409057824 */ /* 0x040fe200078e0202 */
[----:B------:R-:W0:Y:S01]  /*00a0*/  LDCU.64 UR4, c[0x0][0x358] ;  /* 0x00006b00ff0477ac */ /* 0x000e220008000a00 */
[----:B------:R-:W1:Y:S03]  /*00b0*/  LDC.64 R2, c[0x0][0x380] ;  /* 0x0000e000ff027b82 */ /* 0x000e660000000a00 */
[----:B------:R-:W-:Y:S05]  /*00c0*/  STS [R5], R0 ;  /* 0x0000000005007388 */ /* 0x000fea0000000800 */
[----:B------:R-:W-:Y:S01]  /*00d0*/  BAR.SYNC.DEFER_BLOCKING 0x0 ;  /* 0x0000000000007b1d */ /* 0x000fe20000010000 */
[----:B-1----:R-:W-:-:S05]  /*00e0*/  IMAD.WIDE.U32 R2, R9, 0x4, R2 ;  /* 0x0000000409027825 */ /* 0x002fca00078e0002 */
[----:B------:R-:W0:Y:S04]  /*00f0*/  LDS R7, [R5] ;  /* 0x0000000005077984 */ /* 0x000e280000000800 */
[----:B0-----:R-:W-:Y:S01]  /*0100*/  STG.E desc[UR4][R2.64], R7 ;  /* 0x0000000702007986 */ /* 0x001fe2000c101904 */
[----:B------:R-:W-:Y:S05]  /*0110*/  EXIT ;  /* 0x000000000000794d */ /* 0x000fea0003800000 */
.L_x_1:
        /* <DEDUP_REMOVED lines=14> */
.L_x_8:


//--------------------- .text._Z25transposeWithoutConflictsPfS_i --------------------------
	.section	.text._Z25transposeWithoutConflictsPfS_i,"ax",@progbits
	.align	128
        .global         _Z25transposeWithoutConflictsPfS_i
        .type           _Z25transposeWithoutConflictsPfS_i,@function
        .size           _Z25transposeWithoutConflictsPfS_i,(.L_x_9 - _Z25transposeWithoutConflictsPfS_i)
        .other          _Z25transposeWithoutConflictsPfS_i,@"STO_CUDA_ENTRY STV_DEFAULT"
_Z25transposeWithoutConflictsPfS_i:
.text._Z25transposeWithoutConflictsPfS_i:
[----:B------:R-:W-:Y:S01]  /*0000*/  LDC R1, c[0x0][0x37c] ;  /* 0x0000df00ff017b82 */ /* 0x000fe20000000800 */
[----:B------:R-:W0:Y:S01]  /*0010*/  S2R R7, SR_CTAID.X ;  /* 0x0000000000077919 */ /* 0x000e220000002500 */
[----:B------:R-:W1:Y:S01]  /*0020*/  LDCU UR6, c[0x0][0x390] ;  /* 0x00007200ff0677ac */ /* 0x000e620008000800 */
[----:B------:R-:W0:Y:S01]  /*0030*/  S2R R6, SR_TID.X ;  /* 0x0000000000067919 */ /* 0x000e220000002100 */
[----:B------:R-:W2:Y:S01]  /*0040*/  LDCU.64 UR4, c[0x0][0x358] ;  /* 0x00006b00ff0477ac */ /* 0x000ea20008000a00 */
[----:B------:R-:W3:Y:S01]  /*0050*/  S2R R8, SR_TID.Y ;  /* 0x0000000000087919 */ /* 0x000ee20000002200 */
[----:B------:R-:W3:Y:S01]  /*0060*/  S2R R9, SR_CTAID.Y ;  /* 0x0000000000097919 */ /* 0x000ee20000002600 */
[----:B0-----:R-:W-:Y:S02]  /*0070*/  IMAD R0, R7, 0x20, R6 ;  /* 0x0000002007007824 */ /* 0x001fe400078e0206 */
[----:B---3--:R-:W-:-:S05]  /*0080*/  IMAD R5, R9, 0x20, R8 ;  /* 0x0000002009057824 */ /* 0x008fca00078e0208 */
[----:B------:R-:W-:-:S04]  /*0090*/  VIMNMX R2, PT, PT, R0, R5, !PT ;  /* 0x0000000500027248 */ /* 0x000fc80007fe0100 */
[----:B-1----:R-:W-:-:S13]  /*00a0*/  ISETP.GE.AND P0, PT, R2, UR6, PT ;  /* 0x0000000602007c0c */ /* 0x002fda000bf06270 */
[----:B------:R-:W0:Y:S01]  /*00b0*/  @!P0 LDC.64 R2, c[0x0][0x380] ;  /* 0x0000e000ff028b82 */ /* 0x000e220000000a00 */
[----:B------:R-:W-:-:S04]  /*00c0*/  @!P0 IMAD R5, R5, UR6, R0 ;  /* 0x0000000605058c24 */ /* 0x000fc8000f8e0200 */
[----:B0-----:R-:W-:-:S06]  /*00d0*/  @!P0 IMAD.WIDE R2, R5, 0x4, R2 ;  /* 0x0000000405028825 */ /* 0x001fcc00078e0202 */
[----:B--2---:R-:W2:Y:S01]  /*00e0*/  @!P0 LDG.E R2, desc[UR4][R2.64] ;  /* 0x0000000402028981 */ /* 0x004ea2000c1e1900 */
[----:B------:R-:W-:Y:S01]  /*00f0*/  @!P0 MOV R0, 0x400 ;  /* 0x0000040000008802 */ /* 0x000fe20000000f00 */
[----:B------:R-:W-:Y:S01]  /*0100*/  IMAD R4, R9, 0x20, R6 ;  /* 0x0000002009047824 */ /* 0x000fe200078e0206 */
[----:B------:R-:W-:Y:S01]  /*0110*/  LEA R7, R7, R8, 0x5 ;  /* 0x0000000807077211 */ /* 0x000fe200078e28ff */
[----:B------:R-:W0:Y:S02]  /*0120*/  @!P0 S2R R5, SR_CgaCtaId ;  /* 0x0000000000058919 */ /* 0x000e240000008800 */
[----:B0-----:R-:W-:Y:S02]  /*0130*/  @!P0 LEA R0, R5, R0, 0x18 ;  /* 0x0000000005008211 */ /* 0x001fe400078ec0ff */
[----:B------:R-:W-:-:S03]  /*0140*/  VIMNMX R5, PT, PT, R4, R7, !PT ;  /* 0x0000000704057248 */ /* 0x000fc60007fe0100 */
[----:B------:R-:W-:Y:S01]  /*0150*/  @!P0 IMAD R0, R8, 0x84, R0 ;  /* 0x0000008408008824 */ /* 0x000fe200078e0200 */
[----:B------:R-:W-:-:S04]  /*0160*/  ISETP.GE.AND P1, PT, R5, UR6, PT ;  /* 0x0000000605007c0c */ /* 0x000fc8000bf26270 */
[----:B------:R-:W-:-:S05]  /*0170*/  @!P0 LEA R5, R6, R0, 0x2 ;  /* 0x0000000006058211 */ /* 0x000fca00078e10ff */
[----:B--2---:R0:W-:Y:S01]  /*0180*/  @!P0 STS [R5], R2 ;  /* 0x0000000205008388 */ /* 0x0041e20000000800 */
[----:B------:R-:W-:Y:S06]  /*0190*/  BAR.SYNC.DEFER_BLOCKING 0x0 ;  /* 0x0000000000007b1d */ /* 0x000fec0000010000 */
[----:B------:R-:W-:Y:S05]  /*01a0*/  @P1 EXIT ;  /* 0x000000000000194d */ /* 0x000fea0003800000 */
[----:B------:R-:W1:Y:S01]  /*01b0*/  S2R R3, SR_CgaCtaId ;  /* 0x0000000000037919 */ /* 0x000e620000008800 */
[----:B------:R-:W-:Y:S01]  /*01c0*/  MOV R0, 0x400 ;  /* 0x0000040000007802 */ /* 0x000fe20000000f00 */
[----:B------:R-:W-:-:S03]  /*01d0*/  IMAD R7, R7, UR6, R4 ;  /* 0x0000000607077c24 */ /* 0x000fc6000f8e0204 */
[----:B-1----:R-:W-:-:S05]  /*01e0*/  LEA R3, R3, R0, 0x18 ;  /* 0x0000000003037211 */ /* 0x002fca00078ec0ff */
[----:B------:R-:W-:Y:S02]  /*01f0*/  IMAD R0, R6, 0x84, R3 ;  /* 0x0000008406007824 */ /* 0x000fe400078e0203 */
[----:B0-----:R-:W0:Y:S02]  /*0200*/  LDC.64 R2, c[0x0][0x388] ;  /* 0x0000e200ff027b82 */ /* 0x001e240000000a00 */
[----:B------:R-:W-:-:S05]  /*0210*/  IMAD R0, R8, 0x4, R0 ;  /* 0x0000000408007824 */ /* 0x000fca00078e0200 */
[----:B------:R-:W1:Y:S01]  /*0220*/  LDS R5, [R0] ;  /* 0x0000000000057984 */ /* 0x000e620000000800 */
[----:B0-----:R-:W-:-:S05]  /*0230*/  IMAD.WIDE R2, R7, 0x4, R2 ;  /* 0x0000000407027825 */ /* 0x001fca00078e0202 */
[----:B-1----:R-:W-:Y:S01]  /*0240*/  STG.E desc[UR4][R2.64], R5 ;  /* 0x0000000502007986 */ /* 0x002fe2000c101904 */
[----:B------:R-:W-:Y:S05]  /*0250*/  EXIT ;  /* 0x000000000000794d */ /* 0x000fea0003800000 */
.L_x_2:
        /* <DEDUP_REMOVED lines=10> */
.L_x_9:


//--------------------- .text._Z22transposeWithConflictsPfS_i --------------------------
	.section	.text._Z22transposeWithConflictsPfS_i,"ax",@progbits
	.align	128
        .global         _Z22transposeWithConflictsPfS_i
        .type           _Z22transposeWithConflictsPfS_i,@function
        .size           _Z22transposeWithConflictsPfS_i,(.L_x_10 - _Z22transposeWithConflictsPfS_i)
        .other          _Z22transposeWithConflictsPfS_i,@"STO_CUDA_ENTRY STV_DEFAULT"
_Z22transposeWithConflictsPfS_i:
.text._Z22transposeWithConflictsPfS_i:
        /* <DEDUP_REMOVED lines=20> */
[----:B------:R-:W-:Y:S02]  /*0140*/  VIMNMX R5, PT, PT, R4, R7, !PT ;  /* 0x0000000704057248 */ /* 0x000fe40007fe0100 */
[----:B------:R-:W-:-:S02]  /*0150*/  @!P0 LEA R0, R8, R0, 0x7 ;  /* 0x0000000008008211 */ /* 0x000fc400078e38ff */
[----:B------:R-:W-:-:S03]  /*0160*/  ISETP.GE.AND P1, PT, R5, UR8, PT ;  /* 0x0000000805007c0c */ /* 0x000fc6000bf26270 */
[----:B------:R-:W-:-:S05]  /*0170*/  @!P0 IMAD R5, R6, 0x4, R0 ;  /* 0x0000000406058824 */ /* 0x000fca00078e0200 */
[----:B--2---:R0:W-:Y:S01]  /*0180*/  @!P0 STS [R5], R2 ;  /* 0x0000000205008388 */ /* 0x0041e20000000800 */
[----:B------:R-:W-:Y:S06]  /*0190*/  BAR.SYNC.DEFER_BLOCKING 0x0 ;  /* 0x0000000000007b1d */ /* 0x000fec0000010000 */
[----:B------:R-:W-:Y:S05]  /*01a0*/  @P1 EXIT ;  /* 0x000000000000194d */ /* 0x000fea0003800000 */
[----:B------:R-:W1:Y:S01]  /*01b0*/  S2UR UR5, SR_CgaCtaId ;  /* 0x00000000000579c3 */ /* 0x000e620000008800 */
[----:B------:R-:W-:Y:S01]  /*01c0*/  UMOV UR4, 0x400 ;  /* 0x0000040000047882 */ /* 0x000fe20000000000 */
[----:B------:R-:W-:-:S06]  /*01d0*/  IMAD R7, R7, UR8, R4 ;  /* 0x0000000807077c24 */ /* 0x000fcc000f8e0204 */
[----:B0-----:R-:W0:Y:S01]  /*01e0*/  LDC.64 R2, c[0x0][0x388] ;  /* 0x0000e200ff027b82 */ /* 0x001e220000000a00 */
[----:B-1----:R-:W-:-:S06]  /*01f0*/  ULEA UR4, UR5, UR4, 0x18 ;  /* 0x0000000405047291 */ /* 0x002fcc000f8ec0ff */
[----:B------:R-:W-:Y:S01]  /*0200*/  LEA R0, R6, UR4, 0x7 ;  /* 0x0000000406007c11 */ /* 0x000fe2000f8e38ff */
[----:B0-----:R-:W-:-:S03]  /*0210*/  IMAD.WIDE R2, R7, 0x4, R2 ;  /* 0x0000000407027825 */ /* 0x001fc600078e0202 */
[----:B------:R-:W-:-:S05]  /*0220*/  LEA R0, R8, R0, 0x2 ;  /* 0x0000000008007211 */ /* 0x000fca00078e10ff */
[----:B------:R-:W0:Y:S04]  /*0230*/  LDS R5, [R0] ;  /* 0x0000000000057984 */ /* 0x000e280000000800 */
[----:B0-----:R-:W-:Y:S01]  /*0240*/  STG.E desc[UR6][R2.64], R5 ;  /* 0x0000000502007986 */ /* 0x001fe2000c101906 */
[----:B------:R-:W-:Y:S05]  /*0250*/  EXIT ;  /* 0x000000000000794d */ /* 0x000fea0003800000 */
.L_x_3:
        /* <DEDUP_REMOVED lines=10> */
.L_x_10:


//--------------------- .text._Z13bankConflictsPf --------------------------
	.section	.text._Z13bankConflictsPf,"ax",@progbits
	.align	128
        .global         _Z13bankConflictsPf
        .type           _Z13bankConflictsPf,@function
        .size           _Z13bankConflictsPf,(.L_x_11 - _Z13bankConflictsPf)
        .other          _Z13bankConflictsPf,@"STO_CUDA_ENTRY STV_DEFAULT"
_Z13bankConflictsPf:
.text._Z13bankConflictsPf:
[----:B------:R-:W-:Y:S01]  /*0000*/  LDC R1, c[0x0][0x37c] ;  /* 0x0000df00ff017b82 */ /* 0x000fe20000000800 */
[----:B------:R-:W0:Y:S07]  /*0010*/  S2R R7, SR_TID.X ;  /* 0x0000000000077919 */ /* 0x000e2e0000002100 */
[----:B------:R-:W1:Y:S01]  /*0020*/  S2UR UR5, SR_CgaCtaId ;  /* 0x00000000000579c3 */ /* 0x000e620000008800 */
[----:B------:R-:W-:Y:S02]  /*0030*/  UMOV UR4, 0x400 ;  /* 0x0000040000047882 */ /* 0x000fe40000000000 */
[----:B-1----:R-:W-:Y:S01]  /*0040*/  ULEA UR4, UR5, UR4, 0x18 ;  /* 0x0000000405047291 */ /* 0x002fe2000f8ec0ff */
[----:B0-----:R-:W-:-:S05]  /*0050*/  ISETP.GT.U32.AND P0, PT, R7, 0x3, PT ;  /* 0x000000030700780c */ /* 0x001fca0003f04070 */
[----:B------:R-:W-:-:S08]  /*0060*/  LEA R0, R7, UR4, 0x7 ;  /* 0x0000000407007c11 */ /* 0x000fd0000f8e38ff */
[----:B------:R-:W-:-:S05]  /*0070*/  @!P0 IMAD R2, R7, 0xa, RZ ;  /* 0x0000000a07028824 */ /* 0x000fca00078e02ff */
[----:B------:R-:W-:-:S05]  /*0080*/  @!P0 I2FP.F32.U32 R3, R2 ;  /* 0x0000000200038245 */ /* 0x000fca0000201000 */
[----:B------:R0:W-:Y:S01]  /*0090*/  @!P0 STS [R0], R3 ;  /* 0x0000000300008388 */ /* 0x0001e20000000800 */
[----:B------:R-:W-:Y:S06]  /*00a0*/  BAR.SYNC.DEFER_BLOCKING 0x0 ;  /* 0x0000000000007b1d */ /* 0x000fec0000010000 */
[----:B------:R-:W-:Y:S05]  /*00b0*/  @P0 EXIT ;  /* 0x000000000000094d */ /* 0x000fea0003800000 */
[----:B------:R-:W1:Y:S01]  /*00c0*/  LDS R5, [R0] ;  /* 0x0000000000057984 */ /* 0x000e620000000800 */
[----:B0-----:R-:W0:Y:S01]  /*00d0*/  LDC.64 R2, c[0x0][0x380] ;  /* 0x0000e000ff027b82 */ /* 0x001e220000000a00 */
[----:B------:R-:W1:Y:S01]  /*00e0*/  LDCU.64 UR4, c[0x0][0x358] ;  /* 0x00006b00ff0477ac */ /* 0x000e620008000a00 */
[----:B0-----:R-:W-:-:S05]  /*00f0*/  IMAD.WIDE.U32 R2, R7, 0x4, R2 ;  /* 0x0000000407027825 */ /* 0x001fca00078e0002 */
[----:B-1----:R-:W-:Y:S01]  /*0100*/  STG.E desc[UR4][R2.64], R5 ;  /* 0x0000000502007986 */ /* 0x002fe2000c101904 */
[----:B------:R-:W-:Y:S05]  /*0110*/  EXIT ;  /* 0x000000000000794d */ /* 0x000fea0003800000 */
.L_x_4:
        /* <DEDUP_REMOVED lines=14> */
.L_x_11:


//--------------------- .text._Z15broadcastAccessPf --------------------------
	.section	.text._Z15broadcastAccessPf,"ax",@progbits
	.align	128
        .global         _Z15broadcastAccessPf
        .type           _Z15broadcastAccessPf,@function
        .size           _Z15broadcastAccessPf,(.L_x_12 - _Z15broadcastAccessPf)
        .other          _Z15broadcastAccessPf,@"STO_CUDA_ENTRY STV_DEFAULT"
_Z15broadcastAccessPf:
.text._Z15broadcastAccessPf:
[----:B------:R-:W-:Y:S01]  /*0000*/  LDC R1, c[0x0][0x37c] ;  /* 0x0000df00ff017b82 */ /* 0x000fe20000000800 */
[----:B------:R-:W0:Y:S07]  /*0010*/  S2R R5, SR_TID.X ;  /* 0x0000000000057919 */ /* 0x000e2e0000002100 */
[----:B------:R-:W0:Y:S01]  /*0020*/  LDC.64 R2, c[0x0][0x380] ;  /* 0x0000e000ff027b82 */ /* 0x000e220000000a00 */
[----:B------:R-:W1:Y:S01]  /*0030*/  LDCU.64 UR4, c[0x0][0x358] ;  /* 0x00006b00ff0477ac */ /* 0x000e620008000a00 */
[----:B------:R-:W-:-:S02]  /*0040*/  HFMA2 R7, -RZ, RZ, 3.078125, 0 ;  /* 0x42280000ff077431 */ /* 0x000fc400000001ff */
[----:B0-----:R-:W-:-:S04]  /*0050*/  IMAD.WIDE.U32 R2, R5, 0x4, R2 ;  /* 0x0000000405027825 */ /* 0x001fc800078e0002 */
[----:B------:R-:W-:Y:S06]  /*0060*/  BAR.SYNC.DEFER_BLOCKING 0x0 ;  /* 0x0000000000007b1d */ /* 0x000fec0000010000 */
[----:B-1----:R-:W-:Y:S01]  /*0070*/  STG.E desc[UR4][R2.64], R7 ;  /* 0x0000000702007986 */ /* 0x002fe2000c101904 */
[----:B------:R-:W-:Y:S05]  /*0080*/  EXIT ;  /* 0x000000000000794d */ /* 0x000fea0003800000 */
.L_x_5:
        /* <DEDUP_REMOVED lines=15> */
.L_x_12:


//--------------------- .text._Z15noBankConflictsPf --------------------------
	.section	.text._Z15noBankConflictsPf,"ax",@progbits
	.align	128
        .global         _Z15noBankConflictsPf
        .type           _Z15noBankConflictsPf,@function
        .size           _Z15noBankConflictsPf,(.L_x_13 - _Z15noBankConflictsPf)
        .other          _Z15noBankConflictsPf,@"STO_CUDA_ENTRY STV_DEFAULT"
_Z15noBankConflictsPf:
.text._Z15noBankConflictsPf:
[----:B------:R-:W-:Y:S01]  /*0000*/  LDC R1, c[0x0][0x37c] ;  /* 0x0000df00ff017b82 */ /* 0x000fe20000000800 */
[----:B------:R-:W0:Y:S07]  /*0010*/  S2R R9, SR_TID.X ;  /* 0x0000000000097919 */ /* 0x000e2e0000002100 */
[----:B------:R-:W1:Y:S01]  /*0020*/  S2UR UR5, SR_CgaCtaId ;  /* 0x00000000000579c3 */ /* 0x000e620000008800 */
[----:B------:R-:W-:-:S07]  /*0030*/  UMOV UR4, 0x400 ;  /* 0x0000040000047882 */ /* 0x000fce0000000000 */
[----:B------:R-:W2:Y:S01]  /*0040*/  LDC.64 R2, c[0x0][0x380] ;  /* 0x0000e000ff027b82 */ /* 0x000ea20000000a00 */
[----:B-1----:R-:W-:Y:S01]  /*0050*/  ULEA UR4, UR5, UR4, 0x18 ;  /* 0x0000000405047291 */ /* 0x002fe2000f8ec0ff */
[C---:B0-----:R-:W-:Y:S01]  /*0060*/  SHF.L.U32 R0, R9.reuse, 0x1, RZ ;  /* 0x0000000109007819 */ /* 0x041fe200000006ff */
[----:B--2---:R-:W-:-:S04]  /*0070*/  IMAD.WIDE.U32 R2, R9, 0x4, R2 ;  /* 0x0000000409027825 */ /* 0x004fc800078e0002 */
[----:B------:R-:W-:Y:S02]  /*0080*/  LEA R5, R9, UR4, 0x2 ;  /* 0x0000000409057c11 */ /* 0x000fe4000f8e10ff */
[----:B------:R-:W-:-:S03]  /*0090*/  I2FP.F32.U32 R0, R0 ;  /* 0x0000000000007245 */ /* 0x000fc60000201000 */
[----:B------:R-:W0:Y:S02]  /*00a0*/  LDCU.64 UR4, c[0x0][0x358] ;  /* 0x00006b00ff0477ac */ /* 0x000e240008000a00 */
[----:B------:R-:W-:Y:S01]  /*00b0*/  STS [R5], R0 ;  /* 0x0000000005007388 */ /* 0x000fe20000000800 */
[----:B------:R-:W-:Y:S06]  /*00c0*/  BAR.SYNC.DEFER_BLOCKING 0x0 ;  /* 0x0000000000007b1d */ /* 0x000fec0000010000 */
[----:B------:R-:W0:Y:S04]  /*00d0*/  LDS R7, [R5] ;  /* 0x0000000005077984 */ /* 0x000e280000000800 */
[----:B0-----:R-:W-:Y:S01]  /*00e0*/  STG.E desc[UR4][R2.64], R7 ;  /* 0x0000000702007986 */ /* 0x001fe2000c101904 */
[----:B------:R-:W-:Y:S05]  /*00f0*/  EXIT ;  /* 0x000000000000794d */ /* 0x000fea0003800000 */
.L_x_6:
        /* <DEDUP_REMOVED lines=16> */
.L_x_13:


//--------------------- .nv.shared._Z19properAccessPatternPf --------------------------
	.section	.nv.shared._Z19properAccessPatternPf,"aw",@nobits
	.sectionflags	@""
	.align	4
.nv.shared._Z19properAccessPatternPf:
	.zero		5248


//--------------------- .nv.shared.reserved.0     --------------------------
	.section	.nv.shared.reserved.0,"aw",@nobits
	.weak		__nv_reservedSMEM_offset_0_alias
	.size		__nv_reservedSMEM_offset_0_alias, 0, 64
	.other		__nv_reservedSMEM_offset_0_alias,@"STO_CUDA_RESERVED_SHARED STV_DEFAULT"
__nv_reservedSMEM_offset_0_alias:
	.zero		0
	.zero		64


//--------------------- .nv.shared._Z14diagonalAccessPf --------------------------
	.section	.nv.shared._Z14diagonalAccessPf,"aw",@nobits
	.sectionflags	@""
	.align	4
.nv.shared._Z14diagonalAccessPf:
	.zero		5120


//--------------------- .nv.shared._Z25transposeWithoutConflictsPfS_i --------------------------
	.section	.nv.shared._Z25transposeWithoutConflictsPfS_i,"aw",@nobits
	.sectionflags	@""
	.align	4
.nv.shared._Z25transposeWithoutConflictsPfS_i:
	.zero		5248


//--------------------- .nv.shared._Z22transposeWithConflictsPfS_i --------------------------
	.section	.nv.shared._Z22transposeWithConflictsPfS_i,"aw",@nobits
	.sectionflags	@""
	.align	4
.nv.shared._Z22transposeWithConflictsPfS_i:
	.zero		5120


//--------------------- .nv.shared._Z13bankConflictsPf --------------------------
	.section	.nv.shared._Z13bankConflictsPf,"aw",@nobits
	.sectionflags	@""
	.align	4
.nv.shared._Z13bankConflictsPf:
	.zero		1536


//--------------------- .nv.shared._Z15noBankConflictsPf --------------------------
	.section	.nv.shared._Z15noBankConflictsPf,"aw",@nobits
	.sectionflags	@""
	.align	4
.nv.shared._Z15noBankConflictsPf:
	.zero		1152


//--------------------- .nv.constant0._Z19properAccessPatternPf --------------------------
	.section	.nv.constant0._Z19properAccessPatternPf,"a",@progbits
	.sectionflags	@""
	.align	4
.nv.constant0._Z19properAccessPatternPf:
	.zero		904


//--------------------- .nv.constant0._Z14diagonalAccessPf --------------------------
	.section	.nv.constant0._Z14diagonalAccessPf,"a",@progbits
	.sectionflags	@""
	.align	4
.nv.constant0._Z14diagonalAccessPf:
	.zero		904


//--------------------- .nv.constant0._Z25transposeWithoutConflictsPfS_i --------------------------
	.section	.nv.constant0._Z25transposeWithoutConflictsPfS_i,"a",@progbits
	.sectionflags	@""
	.align	4
.nv.constant0._Z25transposeWithoutConflictsPfS_i:
	.zero		916


//--------------------- .nv.constant0._Z22transposeWithConflictsPfS_i --------------------------
	.section	.nv.constant0._Z22transposeWithConflictsPfS_i,"a",@progbits
	.sectionflags	@""
	.align	4
.nv.constant0._Z22transposeWithConflictsPfS_i:
	.zero		916


//--------------------- .nv.constant0._Z13bankConflictsPf --------------------------
	.section	.nv.constant0._Z13bankConflictsPf,"a",@progbits
	.sectionflags	@""
	.align	4
.nv.constant0._Z13bankConflictsPf:
	.zero		904


//--------------------- .nv.constant0._Z15broadcastAccessPf --------------------------
	.section	.nv.constant0._Z15broadcastAccessPf,"a",@progbits
	.sectionflags	@""
	.align	4
.nv.constant0._Z15broadcastAccessPf:
	.zero		904


//--------------------- .nv.constant0._Z15noBankConflictsPf --------------------------
	.section	.nv.constant0._Z15noBankConflictsPf,"a",@progbits
	.sectionflags	@""
	.align	4
.nv.constant0._Z15noBankConflictsPf:
	.zero		904


//--------------------- SYMBOLS --------------------------

	.type		.nv.reservedSmem.offset0,@object
	.size		.nv.reservedSmem.offset0,0x4
	.type		.nv.reservedSmem.cap,@object
	.size		.nv.reservedSmem.cap,0x4
